//
// Generated by NVIDIA NVVM Compiler
//
// Compiler Build ID: CL-36424714
// Cuda compilation tools, release 13.0, V13.0.88
// Based on NVVM 20.0.0
//

.version 9.0
.target sm_100
.address_size 64

	// .globl	default_function_kernel

.visible .entry default_function_kernel(
	.param .u64 .ptr .align 1 default_function_kernel_param_0,
	.param .u64 .ptr .align 1 default_function_kernel_param_1
)
.maxntid 36
{
	.reg .b32 	%r<4>;
	.reg .b32 	%f<16>;
	.reg .b64 	%rd<8>;

	ld.param.u64 	%rd1, [default_function_kernel_param_0];
	ld.param.u64 	%rd2, [default_function_kernel_param_1];
	cvta.to.global.u64 	%rd3, %rd1;
	cvta.to.global.u64 	%rd4, %rd2;
	mov.u32 	%r1, %ctaid.x;
	mov.u32 	%r2, %tid.x;
	mad.lo.s32 	%r3, %r1, 36, %r2;
	mul.wide.u32 	%rd5, %r3, 4;
	add.s64 	%rd6, %rd4, %rd5;
	ld.global.nc.f32 	%f1, [%rd6];
	min.f32 	%f2, %f1, 0f41100000;
	max.f32 	%f3, %f2, 0fC1100000;
	mul.f32 	%f4, %f3, %f3;
	fma.rn.f32 	%f5, %f4, 0fA59F25BF, 0f2A61337E;
	fma.rn.f32 	%f6, %f4, %f5, 0fAEBD37FF;
	fma.rn.f32 	%f7, %f4, %f6, 0f335C0040;
	fma.rn.f32 	%f8, %f4, %f7, 0f37794346;
	fma.rn.f32 	%f9, %f4, %f8, 0f3A270DEC;
	fma.rn.f32 	%f10, %f4, %f9, 0f3BA059DD;
	mul.f32 	%f11, %f3, %f10;
	fma.rn.f32 	%f12, %f4, 0f35A0D3D5, 0f38F895D5;
	fma.rn.f32 	%f13, %f4, %f12, 0f3B14AA06;
	fma.rn.f32 	%f14, %f4, %f13, 0f3BA059DD;
	div.rn.f32 	%f15, %f11, %f14;
	add.s64 	%rd7, %rd3, %rd5;
	st.global.f32 	[%rd7], %f15;
	ret;

}


// ===== COMPILED SASS (sm_100) =====

	.target	sm_100

	.elftype	@"ET_EXEC"


//--------------------- .note.nv.tkinfo           --------------------------
	.section	.note.nv.tkinfo,"",@"SHT_NOTE"
	.sectionflags	@"SHF_NOTE_NV_TKINFO"
	.tkinfo
        /*0018*/ 	.word	0x00000002
        /*0030*/ 	.string	""
        /*0030*/ 	.string	"ptxas"
        /*0030*/ 	.string	"Cuda compilation tools, release 13.0, V13.0.88"
        /*0030*/ 	.string	"Build cuda_13.0.r13.0/compiler.36424714_0"
        /*0030*/ 	.string	"-arch sm_100 -m 64 "



//--------------------- .note.nv.cuinfo           --------------------------
	.section	.note.nv.cuinfo,"",@"SHT_NOTE"
	.sectionflags	@"SHF_NOTE_NV_CUINFO"
        /*0018*/ 	.short	0x0002
        /*001a*/ 	.short	0x0064
        /*001c*/ 	.short	0x0082
	.zero		2


//--------------------- .nv.info                  --------------------------
	.section	.nv.info,"",@"SHT_CUDA_INFO"
	.align	4


	//----- nvinfo : EIATTR_REGCOUNT
	.align		4
        /*0000*/ 	.byte	0x04, 0x2f
        /*0002*/ 	.short	(.L_1 - .L_0)
	.align		4
.L_0:
        /*0004*/ 	.word	index@(default_function_kernel)
        /*0008*/ 	.word	0x00000010


	//----- nvinfo : EIATTR_FRAME_SIZE
	.align		4
.L_1:
        /*000c*/ 	.byte	0x04, 0x11
        /*000e*/ 	.short	(.L_3 - .L_2)
	.align		4
.L_2:
        /*0010*/ 	.word	index@($__internal_0_$__cuda_sm3x_div_rn_noftz_f32_slowpath)
        /*0014*/ 	.word	0x00000000


	//----- nvinfo : EIATTR_FRAME_SIZE
	.align		4
.L_3:
        /*0018*/ 	.byte	0x04, 0x11
        /*001a*/ 	.short	(.L_5 - .L_4)
	.align		4
.L_4:
        /*001c*/ 	.word	index@(default_function_kernel)
        /*0020*/ 	.word	0x00000000


	//----- nvinfo : EIATTR_MIN_STACK_SIZE
	.align		4
.L_5:
        /*0024*/ 	.byte	0x04, 0x12
        /*0026*/ 	.short	(.L_7 - .L_6)
	.align		4
.L_6:
        /*0028*/ 	.word	index@(default_function_kernel)
        /*002c*/ 	.word	0x00000000
.L_7:


//--------------------- .nv.compat                --------------------------
	.section	.nv.compat,"",@"SHT_CUDA_COMPAT_INFO"
	.align	4
        /*0000*/ 	.byte	0x02, 0x09, 0x00, 0x00, 0x02, 0x02, 0x01, 0x00, 0x02, 0x05, 0x05, 0x00, 0x03, 0x07, 0x01, 0x01
        /*0010*/ 	.byte	0x02, 0x03, 0x00, 0x00, 0x02, 0x06, 0x01, 0x00, 0x04, 0x0b, 0x08, 0x00, 0x01, 0x00, 0x00, 0x00
        /*0020*/ 	.byte	0x00, 0x00, 0x00, 0x00


//--------------------- .nv.info.default_function_kernel --------------------------
	.section	.nv.info.default_function_kernel,"",@"SHT_CUDA_INFO"
	.sectionflags	@""
	.align	4


	//----- nvinfo : EIATTR_CUDA_API_VERSION
	.align		4
        /*0000*/ 	.byte	0x04, 0x37
        /*0002*/ 	.short	(.L_9 - .L_8)
.L_8:
        /*0004*/ 	.word	0x00000082


	//----- nvinfo : EIATTR_KPARAM_INFO
	.align		4
.L_9:
        /*0008*/ 	.byte	0x04, 0x17
        /*000a*/ 	.short	(.L_11 - .L_10)
.L_10:
        /*000c*/ 	.word	0x00000000
        /*0010*/ 	.short	0x0001
        /*0012*/ 	.short	0x0008
        /*0014*/ 	.byte	0x00, 0xf5, 0x21, 0x00


	//----- nvinfo : EIATTR_KPARAM_INFO
	.align		4
.L_11:
        /*0018*/ 	.byte	0x04, 0x17
        /*001a*/ 	.short	(.L_13 - .L_12)
.L_12:
        /*001c*/ 	.word	0x00000000
        /*0020*/ 	.short	0x0000
        /*0022*/ 	.short	0x0000
        /*0024*/ 	.byte	0x00, 0xf5, 0x21, 0x00


	//----- nvinfo : EIATTR_SPARSE_MMA_MASK
	.align		4
.L_13:
        /*0028*/ 	.byte	0x03, 0x50
        /*002a*/ 	.short	0x0000


	//----- nvinfo : EIATTR_MAXREG_COUNT
	.align		4
        /*002c*/ 	.byte	0x03, 0x1b
        /*002e*/ 	.short	0x00ff


	//----- nvinfo : EIATTR_MERCURY_ISA_VERSION
	.align		4
        /*0030*/ 	.byte	0x03, 0x5f
        /*0032*/ 	.short	0x0101


	//----- nvinfo : EIATTR_VRC_CTA_INIT_COUNT
	.align		4
        /*0034*/ 	.byte	0x02, 0x4a
	.zero		1
	.zero		1


	//----- nvinfo : EIATTR_EXIT_INSTR_OFFSETS
	.align		4
        /*0038*/ 	.byte	0x04, 0x1c
        /*003a*/ 	.short	(.L_15 - .L_14)


	//   ....[0]....
.L_14:
        /*003c*/ 	.word	0x00000270


	//----- nvinfo : EIATTR_MAX_THREADS
	.align		4
.L_15:
        /*0040*/ 	.byte	0x04, 0x05
        /*0042*/ 	.short	(.L_17 - .L_16)
.L_16:
        /*0044*/ 	.word	0x00000024
        /*0048*/ 	.word	0x00000001
        /*004c*/ 	.word	0x00000001


	//----- nvinfo : EIATTR_CRS_STACK_SIZE
	.align		4
.L_17:
        /*0050*/ 	.byte	0x04, 0x1e
        /*0052*/ 	.short	(.L_19 - .L_18)
.L_18:
        /*0054*/ 	.word	0x00000000


	//----- nvinfo : EIATTR_CBANK_PARAM_SIZE
	.align		4
.L_19:
        /*0058*/ 	.byte	0x03, 0x19
        /*005a*/ 	.short	0x0010


	//----- nvinfo : EIATTR_PARAM_CBANK
	.align		4
        /*005c*/ 	.byte	0x04, 0x0a
        /*005e*/ 	.short	(.L_21 - .L_20)
	.align		4
.L_20:
        /*0060*/ 	.word	index@(.nv.constant0.default_function_kernel)
        /*0064*/ 	.short	0x0380
        /*0066*/ 	.short	0x0010


	//----- nvinfo : EIATTR_SW_WAR
	.align		4
.L_21:
        /*0068*/ 	.byte	0x04, 0x36
        /*006a*/ 	.short	(.L_23 - .L_22)
.L_22:
        /*006c*/ 	.word	0x00000008
.L_23:


//--------------------- .nv.callgraph             --------------------------
	.section	.nv.callgraph,"",@"SHT_CUDA_CALLGRAPH"
	.align	4
	.sectionentsize	8
	.align		4
        /*0000*/ 	.word	0x00000000
	.align		4
        /*0004*/ 	.word	0xffffffff
	.align		4
        /*0008*/ 	.word	0x00000000
	.align		4
        /*000c*/ 	.word	0xfffffffe
	.align		4
        /*0010*/ 	.word	0x00000000
	.align		4
        /*0014*/ 	.word	0xfffffffd
	.align		4
        /*0018*/ 	.word	0x00000000
	.align		4
        /*001c*/ 	.word	0xfffffffc


//--------------------- .text.default_function_kernel --------------------------
	.section	.text.default_function_kernel,"ax",@progbits
	.align	128
        .global         default_function_kernel
        .type           default_function_kernel,@function
        .size           default_function_kernel,(.L_x_14 - default_function_kernel)
        .other          default_function_kernel,@"STO_CUDA_ENTRY STV_DEFAULT"
default_function_kernel:
.text.default_function_kernel:
[----:B------:R-:W-:Y:S01]  /*0000*/  LDC R1, c[0x0][0x37c] ;  /* 0x0000df00ff017b82 */ /* 0x000fe20000000800 */
[----:B------:R-:W0:Y:S07]  /*0010*/  S2R R2, SR_CTAID.X ;  /* 0x0000000000027919 */ /* 0x000e2e0000002500 */
[----:B------:R-:W1:Y:S01]  /*0020*/  LDC.64 R4, c[0x0][0x388] ;  /* 0x0000e200ff047b82 */ /* 0x000e620000000a00 */
[----:B------:R-:W2:Y:S01]  /*0030*/  LDCU.64 UR4, c[0x0][0x358] ;  /* 0x00006b00ff0477ac */ /* 0x000ea20008000a00 */
[----:B------:R-:W0:Y:S02]  /*0040*/  S2R R3, SR_TID.X ;  /* 0x0000000000037919 */ /* 0x000e240000002100 */
[----:B0-----:R-:W-:-:S04]  /*0050*/  IMAD R2, R2, 0x24, R3 ;  /* 0x0000002402027824 */ /* 0x001fc800078e0203 */
[----:B-1----:R-:W-:-:S06]  /*0060*/  IMAD.WIDE.U32 R4, R2, 0x4, R4 ;  /* 0x0000000402047825 */ /* 0x002fcc00078e0004 */
[----:B--2---:R-:W2:Y:S01]  /*0070*/  LDG.E.CONSTANT R4, desc[UR4][R4.64] ;  /* 0x0000000404047981 */ /* 0x004ea2000c1e9900 */
[----:B------:R-:W-:Y:S01]  /*0080*/  IMAD.MOV.U32 R6, RZ, RZ, 0x35a0d3d5 ;  /* 0x35a0d3d5ff067424 */ /* 0x000fe200078e00ff */
[----:B------:R-:W-:Y:S01]  /*0090*/  BSSY.RECONVERGENT B0, `(.L_x_0) ;  /* 0x000001a000007945 */ /* 0x000fe20003800200 */
[----:B------:R-:W-:Y:S01]  /*00a0*/  IMAD.MOV.U32 R10, RZ, RZ, 0x259f25bf ;  /* 0x259f25bfff0a7424 */ /* 0x000fe200078e00ff */
[----:B--2---:R-:W-:-:S04]  /*00b0*/  FMNMX R0, R4, 9, PT ;  /* 0x4110000004007809 */ /* 0x004fc80003800000 */
[----:B------:R-:W-:-:S05]  /*00c0*/  FMNMX R0, R0, -9, !PT ;  /* 0xc110000000007809 */ /* 0x000fca0007800000 */
[----:B------:R-:W-:-:S04]  /*00d0*/  FMUL R3, R0, R0 ;  /* 0x0000000000037220 */ /* 0x000fc80000400000 */
[----:B------:R-:W-:-:S04]  /*00e0*/  FFMA R6, R3, R6, 0.00011853469914058223367 ;  /* 0x38f895d503067423 */ /* 0x000fc80000000006 */
[C---:B------:R-:W-:Y:S01]  /*00f0*/  FFMA R8, R3.reuse, R6, 0.0022684349678456783295 ;  /* 0x3b14aa0603087423 */ /* 0x040fe20000000006 */
[----:B------:R-:W-:-:S03]  /*0100*/  FFMA R6, R3, -R10, 2.0001879384549947627e-13 ;  /* 0x2a61337e03067423 */ /* 0x000fc6000000080a */
[C---:B------:R-:W-:Y:S01]  /*0110*/  FFMA R7, R3.reuse, R8, 0.0048935250379145145416 ;  /* 0x3ba059dd03077423 */ /* 0x040fe20000000008 */
[----:B------:R-:W-:-:S03]  /*0120*/  FFMA R6, R3, R6, -8.6046718361654228602e-11 ;  /* 0xaebd37ff03067423 */ /* 0x000fc60000000006 */
[----:B------:R-:W0:Y:S01]  /*0130*/  MUFU.RCP R4, R7 ;  /* 0x0000000700047308 */ /* 0x000e220000001000 */
[----:B------:R-:W-:-:S04]  /*0140*/  FFMA R6, R3, R6, 5.1222968977526761591e-08 ;  /* 0x335c004003067423 */ /* 0x000fc80000000006 */
[----:B------:R-:W-:-:S04]  /*0150*/  FFMA R6, R3, R6, 1.4857219866826198995e-05 ;  /* 0x3779434603067423 */ /* 0x000fc80000000006 */
[----:B------:R-:W-:-:S04]  /*0160*/  FFMA R6, R3, R6, 0.00063726189546287059784 ;  /* 0x3a270dec03067423 */ /* 0x000fc80000000006 */
[----:B------:R-:W-:-:S04]  /*0170*/  FFMA R3, R3, R6, 0.0048935250379145145416 ;  /* 0x3ba059dd03037423 */ /* 0x000fc80000000006 */
[----:B------:R-:W-:Y:S01]  /*0180*/  FMUL R0, R0, R3 ;  /* 0x0000000300007220 */ /* 0x000fe20000400000 */
[----:B0-----:R-:W-:-:S03]  /*0190*/  FFMA R5, -R7, R4, 1 ;  /* 0x3f80000007057423 */ /* 0x001fc60000000104 */
[----:B------:R-:W0:Y:S01]  /*01a0*/  FCHK P0, R0, R7 ;  /* 0x0000000700007302 */ /* 0x000e220000000000 */
[----:B------:R-:W-:-:S04]  /*01b0*/  FFMA R5, R4, R5, R4 ;  /* 0x0000000504057223 */ /* 0x000fc80000000004 */
[----:B------:R-:W-:-:S04]  /*01c0*/  FFMA R4, R0, R5, RZ ;  /* 0x0000000500047223 */ /* 0x000fc800000000ff */
[----:B------:R-:W-:-:S04]  /*01d0*/  FFMA R3, -R7, R4, R0 ;  /* 0x0000000407037223 */ /* 0x000fc80000000100 */
[----:B------:R-:W-:Y:S01]  /*01e0*/  FFMA R9, R5, R3, R4 ;  /* 0x0000000305097223 */ /* 0x000fe20000000004 */
[----:B0-----:R-:W-:Y:S06]  /*01f0*/  @!P0 BRA `(.L_x_1) ;  /* 0x00000000000c8947 */ /* 0x001fec0003800000 */
[----:B------:R-:W-:-:S07]  /*0200*/  MOV R4, 0x220 ;  /* 0x0000022000047802 */ /* 0x000fce0000000f00 */
[----:B------:R-:W-:Y:S05]  /*0210*/  CALL.REL.NOINC `($__internal_0_$__cuda_sm3x_div_rn_noftz_f32_slowpath) ;  /* 0x0000000000187944 */ /* 0x000fea0003c00000 */
[----:B------:R-:W-:-:S07]  /*0220*/  IMAD.MOV.U32 R9, RZ, RZ, R0 ;  /* 0x000000ffff097224 */ /* 0x000fce00078e0000 */
.L_x_1:
[----:B------:R-:W-:Y:S05]  /*0230*/  BSYNC.RECONVERGENT B0 ;  /* 0x0000000000007941 */ /* 0x000fea0003800200 */
.L_x_0:
[----:B------:R-:W0:Y:S02]  /*0240*/  LDC.64 R4, c[0x0][0x380] ;  /* 0x0000e000ff047b82 */ /* 0x000e240000000a00 */
[----:B0-----:R-:W-:-:S05]  /*0250*/  IMAD.WIDE.U32 R2, R2, 0x4, R4 ;  /* 0x0000000402027825 */ /* 0x001fca00078e0004 */
[----:B------:R-:W-:Y:S01]  /*0260*/  STG.E desc[UR4][R2.64], R9 ;  /* 0x0000000902007986 */ /* 0x000fe2000c101904 */
[----:B------:R-:W-:Y:S05]  /*0270*/  EXIT ;  /* 0x000000000000794d */ /* 0x000fea0003800000 */
        .weak           $__internal_0_$__cuda_sm3x_div_rn_noftz_f32_slowpath
        .type           $__internal_0_$__cuda_sm3x_div_rn_noftz_f32_slowpath,@function
        .size           $__internal_0_$__cuda_sm3x_div_rn_noftz_f32_slowpath,(.L_x_14 - $__internal_0_$__cuda_sm3x_div_rn_noftz_f32_slowpath)
$__internal_0_$__cuda_sm3x_div_rn_noftz_f32_slowpath:
[----:B------:R-:W-:Y:S01]  /*0280*/  SHF.R.U32.HI R5, RZ, 0x17, R7 ;  /* 0x00000017ff057819 */ /* 0x000fe20000011607 */
[----:B------:R-:W-:Y:S01]  /*0290*/  BSSY.RECONVERGENT B1, `(.L_x_2) ;  /* 0x0000064000017945 */ /* 0x000fe20003800200 */
[--C-:B------:R-:W-:Y:S01]  /*02a0*/  SHF.R.U32.HI R3, RZ, 0x17, R0.reuse ;  /* 0x00000017ff037819 */ /* 0x100fe20000011600 */
[----:B------:R-:W-:Y:S01]  /*02b0*/  IMAD.MOV.U32 R8, RZ, RZ, R0 ;  /* 0x000000ffff087224 */ /* 0x000fe200078e0000 */
[----:B------:R-:W-:Y:S02]  /*02c0*/  LOP3.LUT R6, R5, 0xff, RZ, 0xc0, !PT ;  /* 0x000000ff05067812 */ /* 0x000fe400078ec0ff */
[----:B------:R-:W-:-:S03]  /*02d0*/  LOP3.LUT R5, R3, 0xff, RZ, 0xc0, !PT ;  /* 0x000000ff03057812 */ /* 0x000fc600078ec0ff */
[----:B------:R-:W-:Y:S02]  /*02e0*/  VIADD R11, R6, 0xffffffff ;  /* 0xffffffff060b7836 */ /* 0x000fe40000000000 */
[----:B------:R-:W-:-:S03]  /*02f0*/  VIADD R10, R5, 0xffffffff ;  /* 0xffffffff050a7836 */ /* 0x000fc60000000000 */
[----:B------:R-:W-:-:S04]  /*0300*/  ISETP.GT.U32.AND P0, PT, R11, 0xfd, PT ;  /* 0x000000fd0b00780c */ /* 0x000fc80003f04070 */
[----:B------:R-:W-:-:S13]  /*0310*/  ISETP.GT.U32.OR P0, PT, R10, 0xfd, P0 ;  /* 0x000000fd0a00780c */ /* 0x000fda0000704470 */
[----:B------:R-:W-:Y:S01]  /*0320*/  @!P0 IMAD.MOV.U32 R9, RZ, RZ, RZ ;  /* 0x000000ffff098224 */ /* 0x000fe200078e00ff */
[----:B------:R-:W-:Y:S06]  /*0330*/  @!P0 BRA `(.L_x_3) ;  /* 0x0000000000608947 */ /* 0x000fec0003800000 */
[----:B------:R-:W-:Y:S02]  /*0340*/  FSETP.GTU.FTZ.AND P0, PT, |R0|, +INF , PT ;  /* 0x7f8000000000780b */ /* 0x000fe40003f1c200 */
[----:B------:R-:W-:Y:S02]  /*0350*/  FSETP.GTU.FTZ.AND P1, PT, |R7|, +INF , PT ;  /* 0x7f8000000700780b */ /* 0x000fe40003f3c200 */
[----:B------:R-:W-:Y:S02]  /*0360*/  MOV R3, R7 ;  /* 0x0000000700037202 */ /* 0x000fe40000000f00 */
[----:B------:R-:W-:-:S13]  /*0370*/  PLOP3.LUT P0, PT, P0, P1, PT, 0xf8, 0x8f ;  /* 0x00000000008f781c */ /* 0x000fda0000703f70 */
[----:B------:R-:W-:Y:S05]  /*0380*/  @P0 BRA `(.L_x_4) ;  /* 0x00000004004c0947 */ /* 0x000fea0003800000 */
[----:B------:R-:W-:-:S13]  /*0390*/  LOP3.LUT P0, RZ, R7, 0x7fffffff, R8, 0xc8, !PT ;  /* 0x7fffffff07ff7812 */ /* 0x000fda000780c808 */
[----:B------:R-:W-:Y:S05]  /*03a0*/  @!P0 BRA `(.L_x_5) ;  /* 0x00000004003c8947 */ /* 0x000fea0003800000 */
[C---:B------:R-:W-:Y:S02]  /*03b0*/  FSETP.NEU.FTZ.AND P2, PT, |R0|.reuse, +INF , PT ;  /* 0x7f8000000000780b */ /* 0x040fe40003f5d200 */
[----:B------:R-:W-:Y:S02]  /*03c0*/  FSETP.NEU.FTZ.AND P1, PT, |R3|, +INF , PT ;  /* 0x7f8000000300780b */ /* 0x000fe40003f3d200 */
[----:B------:R-:W-:-:S11]  /*03d0*/  FSETP.NEU.FTZ.AND P0, PT, |R0|, +INF , PT ;  /* 0x7f8000000000780b */ /* 0x000fd60003f1d200 */
[----:B------:R-:W-:Y:S05]  /*03e0*/  @!P1 BRA !P2, `(.L_x_5) ;  /* 0x00000004002c9947 */ /* 0x000fea0005000000 */
[----:B------:R-:W-:-:S04]  /*03f0*/  LOP3.LUT P2, RZ, R8, 0x7fffffff, RZ, 0xc0, !PT ;  /* 0x7fffffff08ff7812 */ /* 0x000fc8000784c0ff */
[----:B------:R-:W-:-:S13]  /*0400*/  PLOP3.LUT P1, PT, P1, P2, PT, 0x2f, 0xf2 ;  /* 0x0000000000f2781c */ /* 0x000fda0000f24577 */
[----:B------:R-:W-:Y:S05]  /*0410*/  @P1 BRA `(.L_x_6) ;  /* 0x0000000400181947 */ /* 0x000fea0003800000 */
[----:B------:R-:W-:-:S04]  /*0420*/  LOP3.LUT P1, RZ, R7, 0x7fffffff, RZ, 0xc0, !PT ;  /* 0x7fffffff07ff7812 */ /* 0x000fc8000782c0ff */
[----:B------:R-:W-:-:S13]  /*0430*/  PLOP3.LUT P0, PT, P0, P1, PT, 0x2f, 0xf2 ;  /* 0x0000000000f2781c */ /* 0x000fda0000702577 */
[----:B------:R-:W-:Y:S05]  /*0440*/  @P0 BRA `(.L_x_7) ;  /* 0x0000000400000947 */ /* 0x000fea0003800000 */
[----:B------:R-:W-:Y:S02]  /*0450*/  ISETP.GE.AND P0, PT, R10, RZ, PT ;  /* 0x000000ff0a00720c */ /* 0x000fe40003f06270 */
[----:B------:R-:W-:-:S11]  /*0460*/  ISETP.GE.AND P1, PT, R11, RZ, PT ;  /* 0x000000ff0b00720c */ /* 0x000fd60003f26270 */
[----:B------:R-:W-:Y:S02]  /*0470*/  @P0 IMAD.MOV.U32 R9, RZ, RZ, RZ ;  /* 0x000000ffff090224 */ /* 0x000fe400078e00ff */
[----:B------:R-:W-:Y:S01]  /*0480*/  @!P0 FFMA R8, R0, 1.84467440737095516160e+19, RZ ;  /* 0x5f80000000088823 */ /* 0x000fe200000000ff */
[----:B------:R-:W-:Y:S02]  /*0490*/  @!P0 IMAD.MOV.U32 R9, RZ, RZ, -0x40 ;  /* 0xffffffc0ff098424 */ /* 0x000fe400078e00ff */
[----:B------:R-:W-:Y:S02]  /*04a0*/  @!P1 FFMA R7, R3, 1.84467440737095516160e+19, RZ ;  /* 0x5f80000003079823 */ /* 0x000fe400000000ff */
[----:B------:R-:W-:-:S07]  /*04b0*/  @!P1 VIADD R9, R9, 0x40 ;  /* 0x0000004009099836 */ /* 0x000fce0000000000 */
.L_x_3:
[----:B------:R-:W-:Y:S01]  /*04c0*/  LEA R0, R6, 0xc0800000, 0x17 ;  /* 0xc080000006007811 */ /* 0x000fe200078eb8ff */
[----:B------:R-:W-:Y:S01]  /*04d0*/  BSSY.RECONVERGENT B2, `(.L_x_8) ;  /* 0x0000036000027945 */ /* 0x000fe20003800200 */
[----:B------:R-:W-:-:S03]  /*04e0*/  IADD3 R5, PT, PT, R5, -0x7f, RZ ;  /* 0xffffff8105057810 */ /* 0x000fc60007ffe0ff */
[----:B------:R-:W-:Y:S01]  /*04f0*/  IMAD.IADD R7, R7, 0x1, -R0 ;  /* 0x0000000107077824 */ /* 0x000fe200078e0a00 */
[C---:B------:R-:W-:Y:S01]  /*0500*/  IADD3 R6, PT, PT, R5.reuse, 0x7f, -R6 ;  /* 0x0000007f05067810 */ /* 0x040fe20007ffe806 */
[----:B------:R-:W-:Y:S02]  /*0510*/  IMAD R0, R5, -0x800000, R8 ;  /* 0xff80000005007824 */ /* 0x000fe400078e0208 */
[----:B------:R-:W0:Y:S01]  /*0520*/  MUFU.RCP R3, R7 ;  /* 0x0000000700037308 */ /* 0x000e220000001000 */
[----:B------:R-:W-:Y:S01]  /*0530*/  FADD.FTZ R11, -R7, -RZ ;  /* 0x800000ff070b7221 */ /* 0x000fe20000010100 */
[----:B------:R-:W-:-:S03]  /*0540*/  IMAD.IADD R6, R6, 0x1, R9 ;  /* 0x0000000106067824 */ /* 0x000fc600078e0209 */
[----:B0-----:R-:W-:-:S04]  /*0550*/  FFMA R10, R3, R11, 1 ;  /* 0x3f800000030a7423 */ /* 0x001fc8000000000b */
[----:B------:R-:W-:-:S04]  /*0560*/  FFMA R10, R3, R10, R3 ;  /* 0x0000000a030a7223 */ /* 0x000fc80000000003 */
[----:B------:R-:W-:-:S04]  /*0570*/  FFMA R3, R0, R10, RZ ;  /* 0x0000000a00037223 */ /* 0x000fc800000000ff */
[----:B------:R-:W-:-:S04]  /*0580*/  FFMA R8, R11, R3, R0 ;  /* 0x000000030b087223 */ /* 0x000fc80000000000 */
[----:B------:R-:W-:-:S04]  /*0590*/  FFMA R13, R10, R8, R3 ;  /* 0x000000080a0d7223 */ /* 0x000fc80000000003 */
[----:B------:R-:W-:-:S04]  /*05a0*/  FFMA R8, R11, R13, R0 ;  /* 0x0000000d0b087223 */ /* 0x000fc80000000000 */
[----:B------:R-:W-:-:S05]  /*05b0*/  FFMA R0, R10, R8, R13 ;  /* 0x000000080a007223 */ /* 0x000fca000000000d */
[----:B------:R-:W-:-:S04]  /*05c0*/  SHF.R.U32.HI R3, RZ, 0x17, R0 ;  /* 0x00000017ff037819 */ /* 0x000fc80000011600 */
[----:B------:R-:W-:-:S05]  /*05d0*/  LOP3.LUT R3, R3, 0xff, RZ, 0xc0, !PT ;  /* 0x000000ff03037812 */ /* 0x000fca00078ec0ff */
[----:B------:R-:W-:-:S04]  /*05e0*/  IMAD.IADD R7, R3, 0x1, R6 ;  /* 0x0000000103077824 */ /* 0x000fc800078e0206 */
[----:B------:R-:W-:-:S05]  /*05f0*/  VIADD R3, R7, 0xffffffff ;  /* 0xffffffff07037836 */ /* 0x000fca0000000000 */
[----:B------:R-:W-:-:S13]  /*0600*/  ISETP.GE.U32.AND P0, PT, R3, 0xfe, PT ;  /* 0x000000fe0300780c */ /* 0x000fda0003f06070 */
[----:B------:R-:W-:Y:S05]  /*0610*/  @!P0 BRA `(.L_x_9) ;  /* 0x0000000000808947 */ /* 0x000fea0003800000 */
[----:B------:R-:W-:-:S13]  /*0620*/  ISETP.GT.AND P0, PT, R7, 0xfe, PT ;  /* 0x000000fe0700780c */ /* 0x000fda0003f04270 */
[----:B------:R-:W-:Y:S05]  /*0630*/  @P0 BRA `(.L_x_10) ;  /* 0x00000000006c0947 */ /* 0x000fea0003800000 */
[----:B------:R-:W-:-:S13]  /*0640*/  ISETP.GE.AND P0, PT, R7, 0x1, PT ;  /* 0x000000010700780c */ /* 0x000fda0003f06270 */
[----:B------:R-:W-:Y:S05]  /*0650*/  @P0 BRA `(.L_x_11) ;  /* 0x0000000000740947 */ /* 0x000fea0003800000 */
[----:B------:R-:W-:Y:S02]  /*0660*/  ISETP.GE.AND P0, PT, R7, -0x18, PT ;  /* 0xffffffe80700780c */ /* 0x000fe40003f06270 */
[----:B------:R-:W-:-:S11]  /*0670*/  LOP3.LUT R0, R0, 0x80000000, RZ, 0xc0, !PT ;  /* 0x8000000000007812 */ /* 0x000fd600078ec0ff */
[----:B------:R-:W-:Y:S05]  /*0680*/  @!P0 BRA `(.L_x_11) ;  /* 0x0000000000688947 */ /* 0x000fea0003800000 */
[CCC-:B------:R-:W-:Y:S01]  /*0690*/  FFMA.RZ R3, R10.reuse, R8.reuse, R13.reuse ;  /* 0x000000080a037223 */ /* 0x1c0fe2000000c00d */
[CCC-:B------:R-:W-:Y:S01]  /*06a0*/  FFMA.RM R6, R10.reuse, R8.reuse, R13.reuse ;  /* 0x000000080a067223 */ /* 0x1c0fe2000000400d */
[C---:B------:R-:W-:Y:S02]  /*06b0*/  ISETP.NE.AND P2, PT, R7.reuse, RZ, PT ;  /* 0x000000ff0700720c */ /* 0x040fe40003f45270 */
[----:B------:R-:W-:Y:S02]  /*06c0*/  ISETP.NE.AND P1, PT, R7, RZ, PT ;  /* 0x000000ff0700720c */ /* 0x000fe40003f25270 */
[----:B------:R-:W-:Y:S01]  /*06d0*/  LOP3.LUT R5, R3, 0x7fffff, RZ, 0xc0, !PT ;  /* 0x007fffff03057812 */ /* 0x000fe200078ec0ff */
[----:B------:R-:W-:Y:S01]  /*06e0*/  FFMA.RP R3, R10, R8, R13 ;  /* 0x000000080a037223 */ /* 0x000fe2000000800d */
[C---:B------:R-:W-:Y:S01]  /*06f0*/  VIADD R8, R7.reuse, 0x20 ;  /* 0x0000002007087836 */ /* 0x040fe20000000000 */
[----:B------:R-:W-:Y:S02]  /*0700*/  IADD3 R7, PT, PT, -R7, RZ, RZ ;  /* 0x000000ff07077210 */ /* 0x000fe40007ffe1ff */
[----:B------:R-:W-:-:S02]  /*0710*/  LOP3.LUT R5, R5, 0x800000, RZ, 0xfc, !PT ;  /* 0x0080000005057812 */ /* 0x000fc400078efcff */
[----:B------:R-:W-:Y:S02]  /*0720*/  FSETP.NEU.FTZ.AND P0, PT, R3, R6, PT ;  /* 0x000000060300720b */ /* 0x000fe40003f1d000 */
[----:B------:R-:W-:Y:S02]  /*0730*/  SHF.L.U32 R8, R5, R8, RZ ;  /* 0x0000000805087219 */ /* 0x000fe400000006ff */
[----:B------:R-:W-:Y:S02]  /*0740*/  SEL R6, R7, RZ, P2 ;  /* 0x000000ff07067207 */ /* 0x000fe40001000000 */
[----:B------:R-:W-:Y:S02]  /*0750*/  ISETP.NE.AND P1, PT, R8, RZ, P1 ;  /* 0x000000ff0800720c */ /* 0x000fe40000f25270 */
[----:B------:R-:W-:Y:S02]  /*0760*/  SHF.R.U32.HI R6, RZ, R6, R5 ;  /* 0x00000006ff067219 */ /* 0x000fe40000011605 */
[----:B------:R-:W-:-:S02]  /*0770*/  PLOP3.LUT P0, PT, P0, P1, PT, 0xf8, 0x8f ;  /* 0x00000000008f781c */ /* 0x000fc40000703f70 */
[----:B------:R-:W-:Y:S02]  /*0780*/  SHF.R.U32.HI R8, RZ, 0x1, R6 ;  /* 0x00000001ff087819 */ /* 0x000fe40000011606 */
[----:B------:R-:W-:-:S04]  /*0790*/  SEL R3, RZ, 0x1, !P0 ;  /* 0x00000001ff037807 */ /* 0x000fc80004000000 */
[----:B------:R-:W-:-:S04]  /*07a0*/  LOP3.LUT R3, R3, 0x1, R8, 0xf8, !PT ;  /* 0x0000000103037812 */ /* 0x000fc800078ef808 */
[----:B------:R-:W-:-:S05]  /*07b0*/  LOP3.LUT R3, R3, R6, RZ, 0xc0, !PT ;  /* 0x0000000603037212 */ /* 0x000fca00078ec0ff */
[----:B------:R-:W-:-:S05]  /*07c0*/  IMAD.IADD R3, R8, 0x1, R3 ;  /* 0x0000000108037824 */ /* 0x000fca00078e0203 */
[----:B------:R-:W-:Y:S01]  /*07d0*/  LOP3.LUT R0, R3, R0, RZ, 0xfc, !PT ;  /* 0x0000000003007212 */ /* 0x000fe200078efcff */
[----:B------:R-:W-:Y:S06]  /*07e0*/  BRA `(.L_x_11) ;  /* 0x0000000000107947 */ /* 0x000fec0003800000 */
.L_x_10:
[----:B------:R-:W-:-:S04]  /*07f0*/  LOP3.LUT R0, R0, 0x80000000, RZ, 0xc0, !PT ;  /* 0x8000000000007812 */ /* 0x000fc800078ec0ff */
[----:B------:R-:W-:Y:S01]  /*0800*/  LOP3.LUT R0, R0, 0x7f800000, RZ, 0xfc, !PT ;  /* 0x7f80000000007812 */ /* 0x000fe200078efcff */
[----:B------:R-:W-:Y:S06]  /*0810*/  BRA `(.L_x_11) ;  /* 0x0000000000047947 */ /* 0x000fec0003800000 */
.L_x_9:
[----:B------:R-:W-:-:S07]  /*0820*/  IMAD R0, R6, 0x800000, R0 ;  /* 0x0080000006007824 */ /* 0x000fce00078e0200 */
.L_x_11:
[----:B------:R-:W-:Y:S05]  /*0830*/  BSYNC.RECONVERGENT B2 ;  /* 0x0000000000027941 */ /* 0x000fea0003800200 */
.L_x_8:
[----:B------:R-:W-:Y:S05]  /*0840*/  BRA `(.L_x_12) ;  /* 0x0000000000207947 */ /* 0x000fea0003800000 */
.L_x_7:
[----:B------:R-:W-:-:S04]  /*0850*/  LOP3.LUT R0, R7, 0x80000000, R8, 0x48, !PT ;  /* 0x8000000007007812 */ /* 0x000fc800078e4808 */
[----:B------:R-:W-:Y:S01]  /*0860*/  LOP3.LUT R0, R0, 0x7f800000, RZ, 0xfc, !PT ;  /* 0x7f80000000007812 */ /* 0x000fe200078efcff */
[----:B------:R-:W-:Y:S06]  /*0870*/  BRA `(.L_x_12) ;  /* 0x0000000000147947 */ /* 0x000fec0003800000 */
.L_x_6:
[----:B------:R-:W-:Y:S01]  /*0880*/  LOP3.LUT R0, R7, 0x80000000, R8, 0x48, !PT ;  /* 0x8000000007007812 */ /* 0x000fe200078e4808 */
[----:B------:R-:W-:Y:S06]  /*0890*/  BRA `(.L_x_12) ;  /* 0x00000000000c7947 */ /* 0x000fec0003800000 */
.L_x_5:
[----:B------:R-:W0:Y:S01]  /*08a0*/  MUFU.RSQ R0, -QNAN ;  /* 0xffc0000000007908 */ /* 0x000e220000001400 */
[----:B------:R-:W-:Y:S05]  /*08b0*/  BRA `(.L_x_12) ;  /* 0x0000000000047947 */ /* 0x000fea0003800000 */
.L_x_4:
[----:B------:R-:W-:-:S07]  /*08c0*/  FADD.FTZ R0, R0, R3 ;  /* 0x0000000300007221 */ /* 0x000fce0000010000 */
.L_x_12:
[----:B------:R-:W-:Y:S05]  /*08d0*/  BSYNC.RECONVERGENT B1 ;  /* 0x0000000000017941 */ /* 0x000fea0003800200 */
.L_x_2:
[----:B------:R-:W-:-:S04]  /*08e0*/  IMAD.MOV.U32 R5, RZ, RZ, 0x0 ;  /* 0x00000000ff057424 */ /* 0x000fc800078e00ff */
[----:B0-----:R-:W-:Y:S05]  /*08f0*/  RET.REL.NODEC R4 `(default_function_kernel) ;  /* 0xfffffff404c07950 */ /* 0x001fea0003c3ffff */
.L_x_13:
[----:B------:R-:W-:-:S00]  /*0900*/  BRA `(.L_x_13) ;  /* 0xfffffffc00fc7947 */ /* 0x000fc0000383ffff */
[----:B------:R-:W-:-:S00]  /*0910*/  NOP ;  /* 0x0000000000007918 */ /* 0x000fc00000000000 */
        /* <DEDUP_REMOVED lines=14> */
.L_x_14:


//--------------------- .nv.shared.reserved.0     --------------------------
	.section	.nv.shared.reserved.0,"aw",@nobits
	.weak		__nv_reservedSMEM_offset_0_alias
	.size		__nv_reservedSMEM_offset_0_alias, 0, 64
	.other		__nv_reservedSMEM_offset_0_alias,@"STO_CUDA_RESERVED_SHARED STV_DEFAULT"
__nv_reservedSMEM_offset_0_alias:
	.zero		0
	.zero		64


//--------------------- .nv.constant0.default_function_kernel --------------------------
	.section	.nv.constant0.default_function_kernel,"a",@progbits
	.sectionflags	@""
	.align	4
.nv.constant0.default_function_kernel:
	.zero		912


//--------------------- SYMBOLS --------------------------

	.type		.nv.reservedSmem.offset0,@object
	.size		.nv.reservedSmem.offset0,0x4
